//
// Generated by NVIDIA NVVM Compiler
//
// Compiler Build ID: CL-36424714
// Cuda compilation tools, release 13.0, V13.0.88
// Based on NVVM 20.0.0
//

.version 9.0
.target sm_100
.address_size 64

	// .globl	_Z15spmv_csr_kerneliPiS_PdS0_S0_

.visible .entry _Z15spmv_csr_kerneliPiS_PdS0_S0_(
	.param .u32 _Z15spmv_csr_kerneliPiS_PdS0_S0__param_0,
	.param .u64 .ptr .align 1 _Z15spmv_csr_kerneliPiS_PdS0_S0__param_1,
	.param .u64 .ptr .align 1 _Z15spmv_csr_kerneliPiS_PdS0_S0__param_2,
	.param .u64 .ptr .align 1 _Z15spmv_csr_kerneliPiS_PdS0_S0__param_3,
	.param .u64 .ptr .align 1 _Z15spmv_csr_kerneliPiS_PdS0_S0__param_4,
	.param .u64 .ptr .align 1 _Z15spmv_csr_kerneliPiS_PdS0_S0__param_5
)
{
	.reg .pred 	%p<11>;
	.reg .b32 	%r<65>;
	.reg .b64 	%rd<91>;
	.reg .b64 	%fd<112>;

	ld.param.u32 	%r23, [_Z15spmv_csr_kerneliPiS_PdS0_S0__param_0];
	ld.param.u64 	%rd6, [_Z15spmv_csr_kerneliPiS_PdS0_S0__param_1];
	ld.param.u64 	%rd8, [_Z15spmv_csr_kerneliPiS_PdS0_S0__param_2];
	ld.param.u64 	%rd9, [_Z15spmv_csr_kerneliPiS_PdS0_S0__param_3];
	ld.param.u64 	%rd10, [_Z15spmv_csr_kerneliPiS_PdS0_S0__param_4];
	ld.param.u64 	%rd7, [_Z15spmv_csr_kerneliPiS_PdS0_S0__param_5];
	cvta.to.global.u64 	%rd1, %rd10;
	cvta.to.global.u64 	%rd2, %rd8;
	cvta.to.global.u64 	%rd3, %rd9;
	mov.u32 	%r24, %ctaid.x;
	mov.u32 	%r25, %ntid.x;
	mov.u32 	%r26, %tid.x;
	mad.lo.s32 	%r1, %r24, %r25, %r26;
	setp.ge.s32 	%p1, %r1, %r23;
	@%p1 bra 	$L__BB0_15;
	cvta.to.global.u64 	%rd11, %rd6;
	mul.wide.s32 	%rd12, %r1, 4;
	add.s64 	%rd13, %rd11, %rd12;
	ld.global.u32 	%r60, [%rd13];
	ld.global.u32 	%r3, [%rd13+4];
	setp.ge.s32 	%p2, %r60, %r3;
	mov.f64 	%fd111, 0d0000000000000000;
	@%p2 bra 	$L__BB0_14;
	sub.s32 	%r4, %r3, %r60;
	and.b32  	%r5, %r4, 15;
	sub.s32 	%r27, %r60, %r3;
	setp.gt.u32 	%p3, %r27, -16;
	mov.f64 	%fd111, 0d0000000000000000;
	@%p3 bra 	$L__BB0_5;
	and.b32  	%r28, %r4, -16;
	neg.s32 	%r58, %r28;
	add.s64 	%rd4, %rd3, 64;
	add.s64 	%rd5, %rd2, 32;
	mov.f64 	%fd111, 0d0000000000000000;
$L__BB0_4:
	.pragma "nounroll";
	mul.wide.s32 	%rd14, %r60, 8;
	add.s64 	%rd15, %rd4, %rd14;
	mul.wide.s32 	%rd16, %r60, 4;
	add.s64 	%rd17, %rd5, %rd16;
	ld.global.f64 	%fd18, [%rd15+-64];
	ld.global.u32 	%r29, [%rd17+-32];
	mul.wide.s32 	%rd18, %r29, 8;
	add.s64 	%rd19, %rd1, %rd18;
	ld.global.f64 	%fd19, [%rd19];
	fma.rn.f64 	%fd20, %fd18, %fd19, %fd111;
	ld.global.f64 	%fd21, [%rd15+-56];
	ld.global.u32 	%r30, [%rd17+-28];
	mul.wide.s32 	%rd20, %r30, 8;
	add.s64 	%rd21, %rd1, %rd20;
	ld.global.f64 	%fd22, [%rd21];
	fma.rn.f64 	%fd23, %fd21, %fd22, %fd20;
	ld.global.f64 	%fd24, [%rd15+-48];
	ld.global.u32 	%r31, [%rd17+-24];
	mul.wide.s32 	%rd22, %r31, 8;
	add.s64 	%rd23, %rd1, %rd22;
	ld.global.f64 	%fd25, [%rd23];
	fma.rn.f64 	%fd26, %fd24, %fd25, %fd23;
	ld.global.f64 	%fd27, [%rd15+-40];
	ld.global.u32 	%r32, [%rd17+-20];
	mul.wide.s32 	%rd24, %r32, 8;
	add.s64 	%rd25, %rd1, %rd24;
	ld.global.f64 	%fd28, [%rd25];
	fma.rn.f64 	%fd29, %fd27, %fd28, %fd26;
	ld.global.f64 	%fd30, [%rd15+-32];
	ld.global.u32 	%r33, [%rd17+-16];
	mul.wide.s32 	%rd26, %r33, 8;
	add.s64 	%rd27, %rd1, %rd26;
	ld.global.f64 	%fd31, [%rd27];
	fma.rn.f64 	%fd32, %fd30, %fd31, %fd29;
	ld.global.f64 	%fd33, [%rd15+-24];
	ld.global.u32 	%r34, [%rd17+-12];
	mul.wide.s32 	%rd28, %r34, 8;
	add.s64 	%rd29, %rd1, %rd28;
	ld.global.f64 	%fd34, [%rd29];
	fma.rn.f64 	%fd35, %fd33, %fd34, %fd32;
	ld.global.f64 	%fd36, [%rd15+-16];
	ld.global.u32 	%r35, [%rd17+-8];
	mul.wide.s32 	%rd30, %r35, 8;
	add.s64 	%rd31, %rd1, %rd30;
	ld.global.f64 	%fd37, [%rd31];
	fma.rn.f64 	%fd38, %fd36, %fd37, %fd35;
	ld.global.f64 	%fd39, [%rd15+-8];
	ld.global.u32 	%r36, [%rd17+-4];
	mul.wide.s32 	%rd32, %r36, 8;
	add.s64 	%rd33, %rd1, %rd32;
	ld.global.f64 	%fd40, [%rd33];
	fma.rn.f64 	%fd41, %fd39, %fd40, %fd38;
	ld.global.f64 	%fd42, [%rd15];
	ld.global.u32 	%r37, [%rd17];
	mul.wide.s32 	%rd34, %r37, 8;
	add.s64 	%rd35, %rd1, %rd34;
	ld.global.f64 	%fd43, [%rd35];
	fma.rn.f64 	%fd44, %fd42, %fd43, %fd41;
	ld.global.f64 	%fd45, [%rd15+8];
	ld.global.u32 	%r38, [%rd17+4];
	mul.wide.s32 	%rd36, %r38, 8;
	add.s64 	%rd37, %rd1, %rd36;
	ld.global.f64 	%fd46, [%rd37];
	fma.rn.f64 	%fd47, %fd45, %fd46, %fd44;
	ld.global.f64 	%fd48, [%rd15+16];
	ld.global.u32 	%r39, [%rd17+8];
	mul.wide.s32 	%rd38, %r39, 8;
	add.s64 	%rd39, %rd1, %rd38;
	ld.global.f64 	%fd49, [%rd39];
	fma.rn.f64 	%fd50, %fd48, %fd49, %fd47;
	ld.global.f64 	%fd51, [%rd15+24];
	ld.global.u32 	%r40, [%rd17+12];
	mul.wide.s32 	%rd40, %r40, 8;
	add.s64 	%rd41, %rd1, %rd40;
	ld.global.f64 	%fd52, [%rd41];
	fma.rn.f64 	%fd53, %fd51, %fd52, %fd50;
	ld.global.f64 	%fd54, [%rd15+32];
	ld.global.u32 	%r41, [%rd17+16];
	mul.wide.s32 	%rd42, %r41, 8;
	add.s64 	%rd43, %rd1, %rd42;
	ld.global.f64 	%fd55, [%rd43];
	fma.rn.f64 	%fd56, %fd54, %fd55, %fd53;
	ld.global.f64 	%fd57, [%rd15+40];
	ld.global.u32 	%r42, [%rd17+20];
	mul.wide.s32 	%rd44, %r42, 8;
	add.s64 	%rd45, %rd1, %rd44;
	ld.global.f64 	%fd58, [%rd45];
	fma.rn.f64 	%fd59, %fd57, %fd58, %fd56;
	ld.global.f64 	%fd60, [%rd15+48];
	ld.global.u32 	%r43, [%rd17+24];
	mul.wide.s32 	%rd46, %r43, 8;
	add.s64 	%rd47, %rd1, %rd46;
	ld.global.f64 	%fd61, [%rd47];
	fma.rn.f64 	%fd62, %fd60, %fd61, %fd59;
	ld.global.f64 	%fd63, [%rd15+56];
	ld.global.u32 	%r44, [%rd17+28];
	mul.wide.s32 	%rd48, %r44, 8;
	add.s64 	%rd49, %rd1, %rd48;
	ld.global.f64 	%fd64, [%rd49];
	fma.rn.f64 	%fd111, %fd63, %fd64, %fd62;
	add.s32 	%r60, %r60, 16;
	add.s32 	%r58, %r58, 16;
	setp.ne.s32 	%p4, %r58, 0;
	@%p4 bra 	$L__BB0_4;
$L__BB0_5:
	setp.eq.s32 	%p5, %r5, 0;
	@%p5 bra 	$L__BB0_14;
	and.b32  	%r12, %r4, 7;
	setp.lt.u32 	%p6, %r5, 8;
	@%p6 bra 	$L__BB0_8;
	mul.wide.s32 	%rd50, %r60, 8;
	add.s64 	%rd51, %rd3, %rd50;
	ld.global.f64 	%fd66, [%rd51];
	mul.wide.s32 	%rd52, %r60, 4;
	add.s64 	%rd53, %rd2, %rd52;
	ld.global.u32 	%r45, [%rd53];
	mul.wide.s32 	%rd54, %r45, 8;
	add.s64 	%rd55, %rd1, %rd54;
	ld.global.f64 	%fd67, [%rd55];
	fma.rn.f64 	%fd68, %fd66, %fd67, %fd111;
	ld.global.f64 	%fd69, [%rd51+8];
	ld.global.u32 	%r46, [%rd53+4];
	mul.wide.s32 	%rd56, %r46, 8;
	add.s64 	%rd57, %rd1, %rd56;
	ld.global.f64 	%fd70, [%rd57];
	fma.rn.f64 	%fd71, %fd69, %fd70, %fd68;
	ld.global.f64 	%fd72, [%rd51+16];
	ld.global.u32 	%r47, [%rd53+8];
	mul.wide.s32 	%rd58, %r47, 8;
	add.s64 	%rd59, %rd1, %rd58;
	ld.global.f64 	%fd73, [%rd59];
	fma.rn.f64 	%fd74, %fd72, %fd73, %fd71;
	ld.global.f64 	%fd75, [%rd51+24];
	ld.global.u32 	%r48, [%rd53+12];
	mul.wide.s32 	%rd60, %r48, 8;
	add.s64 	%rd61, %rd1, %rd60;
	ld.global.f64 	%fd76, [%rd61];
	fma.rn.f64 	%fd77, %fd75, %fd76, %fd74;
	ld.global.f64 	%fd78, [%rd51+32];
	ld.global.u32 	%r49, [%rd53+16];
	mul.wide.s32 	%rd62, %r49, 8;
	add.s64 	%rd63, %rd1, %rd62;
	ld.global.f64 	%fd79, [%rd63];
	fma.rn.f64 	%fd80, %fd78, %fd79, %fd77;
	ld.global.f64 	%fd81, [%rd51+40];
	ld.global.u32 	%r50, [%rd53+20];
	mul.wide.s32 	%rd64, %r50, 8;
	add.s64 	%rd65, %rd1, %rd64;
	ld.global.f64 	%fd82, [%rd65];
	fma.rn.f64 	%fd83, %fd81, %fd82, %fd80;
	ld.global.f64 	%fd84, [%rd51+48];
	ld.global.u32 	%r51, [%rd53+24];
	mul.wide.s32 	%rd66, %r51, 8;
	add.s64 	%rd67, %rd1, %rd66;
	ld.global.f64 	%fd85, [%rd67];
	fma.rn.f64 	%fd86, %fd84, %fd85, %fd83;
	ld.global.f64 	%fd87, [%rd51+56];
	ld.global.u32 	%r52, [%rd53+28];
	mul.wide.s32 	%rd68, %r52, 8;
	add.s64 	%rd69, %rd1, %rd68;
	ld.global.f64 	%fd88, [%rd69];
	fma.rn.f64 	%fd111, %fd87, %fd88, %fd86;
	add.s32 	%r60, %r60, 8;
$L__BB0_8:
	setp.eq.s32 	%p7, %r12, 0;
	@%p7 bra 	$L__BB0_14;
	and.b32  	%r15, %r4, 3;
	setp.lt.u32 	%p8, %r12, 4;
	@%p8 bra 	$L__BB0_11;
	mul.wide.s32 	%rd70, %r60, 8;
	add.s64 	%rd71, %rd3, %rd70;
	ld.global.f64 	%fd90, [%rd71];
	mul.wide.s32 	%rd72, %r60, 4;
	add.s64 	%rd73, %rd2, %rd72;
	ld.global.u32 	%r53, [%rd73];
	mul.wide.s32 	%rd74, %r53, 8;
	add.s64 	%rd75, %rd1, %rd74;
	ld.global.f64 	%fd91, [%rd75];
	fma.rn.f64 	%fd92, %fd90, %fd91, %fd111;
	ld.global.f64 	%fd93, [%rd71+8];
	ld.global.u32 	%r54, [%rd73+4];
	mul.wide.s32 	%rd76, %r54, 8;
	add.s64 	%rd77, %rd1, %rd76;
	ld.global.f64 	%fd94, [%rd77];
	fma.rn.f64 	%fd95, %fd93, %fd94, %fd92;
	ld.global.f64 	%fd96, [%rd71+16];
	ld.global.u32 	%r55, [%rd73+8];
	mul.wide.s32 	%rd78, %r55, 8;
	add.s64 	%rd79, %rd1, %rd78;
	ld.global.f64 	%fd97, [%rd79];
	fma.rn.f64 	%fd98, %fd96, %fd97, %fd95;
	ld.global.f64 	%fd99, [%rd71+24];
	ld.global.u32 	%r56, [%rd73+12];
	mul.wide.s32 	%rd80, %r56, 8;
	add.s64 	%rd81, %rd1, %rd80;
	ld.global.f64 	%fd100, [%rd81];
	fma.rn.f64 	%fd111, %fd99, %fd100, %fd98;
	add.s32 	%r60, %r60, 4;
$L__BB0_11:
	setp.eq.s32 	%p9, %r15, 0;
	@%p9 bra 	$L__BB0_14;
	neg.s32 	%r63, %r15;
$L__BB0_13:
	.pragma "nounroll";
	mul.wide.s32 	%rd82, %r60, 4;
	add.s64 	%rd83, %rd2, %rd82;
	mul.wide.s32 	%rd84, %r60, 8;
	add.s64 	%rd85, %rd3, %rd84;
	ld.global.f64 	%fd101, [%rd85];
	ld.global.u32 	%r57, [%rd83];
	mul.wide.s32 	%rd86, %r57, 8;
	add.s64 	%rd87, %rd1, %rd86;
	ld.global.f64 	%fd102, [%rd87];
	fma.rn.f64 	%fd111, %fd101, %fd102, %fd111;
	add.s32 	%r60, %r60, 1;
	add.s32 	%r63, %r63, 1;
	setp.ne.s32 	%p10, %r63, 0;
	@%p10 bra 	$L__BB0_13;
$L__BB0_14:
	cvta.to.global.u64 	%rd88, %rd7;
	mul.wide.s32 	%rd89, %r1, 8;
	add.s64 	%rd90, %rd88, %rd89;
	st.global.f64 	[%rd90], %fd111;
$L__BB0_15:
	ret;

}


// ===== COMPILED SASS (sm_100) =====

	.target	sm_100

	.elftype	@"ET_EXEC"


//--------------------- .note.nv.tkinfo           --------------------------
	.section	.note.nv.tkinfo,"",@"SHT_NOTE"
	.sectionflags	@"SHF_NOTE_NV_TKINFO"
	.tkinfo
        /*0018*/ 	.word	0x00000002
        /*0030*/ 	.string	""
        /*0030*/ 	.string	"ptxas"
        /*0030*/ 	.string	"Cuda compilation tools, release 13.0, V13.0.88"
        /*0030*/ 	.string	"Build cuda_13.0.r13.0/compiler.36424714_0"
        /*0030*/ 	.string	"-arch sm_100 -m 64 "



//--------------------- .note.nv.cuinfo           --------------------------
	.section	.note.nv.cuinfo,"",@"SHT_NOTE"
	.sectionflags	@"SHF_NOTE_NV_CUINFO"
        /*0018*/ 	.short	0x0002
        /*001a*/ 	.short	0x0064
        /*001c*/ 	.short	0x0082
	.zero		2


//--------------------- .nv.info                  --------------------------
	.section	.nv.info,"",@"SHT_CUDA_INFO"
	.align	4


	//----- nvinfo : EIATTR_REGCOUNT
	.align		4
        /*0000*/ 	.byte	0x04, 0x2f
        /*0002*/ 	.short	(.L_1 - .L_0)
	.align		4
.L_0:
        /*0004*/ 	.word	index@(_Z15spmv_csr_kerneliPiS_PdS0_S0_)
        /*0008*/ 	.word	0x00000020


	//----- nvinfo : EIATTR_FRAME_SIZE
	.align		4
.L_1:
        /*000c*/ 	.byte	0x04, 0x11
        /*000e*/ 	.short	(.L_3 - .L_2)
	.align		4
.L_2:
        /*0010*/ 	.word	index@(_Z15spmv_csr_kerneliPiS_PdS0_S0_)
        /*0014*/ 	.word	0x00000000


	//----- nvinfo : EIATTR_MIN_STACK_SIZE
	.align		4
.L_3:
        /*0018*/ 	.byte	0x04, 0x12
        /*001a*/ 	.short	(.L_5 - .L_4)
	.align		4
.L_4:
        /*001c*/ 	.word	index@(_Z15spmv_csr_kerneliPiS_PdS0_S0_)
        /*0020*/ 	.word	0x00000000
.L_5:


//--------------------- .nv.compat                --------------------------
	.section	.nv.compat,"",@"SHT_CUDA_COMPAT_INFO"
	.align	4
        /*0000*/ 	.byte	0x02, 0x09, 0x00, 0x00, 0x02, 0x02, 0x01, 0x00, 0x02, 0x05, 0x05, 0x00, 0x03, 0x07, 0x01, 0x01
        /*0010*/ 	.byte	0x02, 0x03, 0x00, 0x00, 0x02, 0x06, 0x01, 0x00, 0x04, 0x0b, 0x08, 0x00, 0x01, 0x00, 0x00, 0x00
        /*0020*/ 	.byte	0x00, 0x00, 0x00, 0x00


//--------------------- .nv.info._Z15spmv_csr_kerneliPiS_PdS0_S0_ --------------------------
	.section	.nv.info._Z15spmv_csr_kerneliPiS_PdS0_S0_,"",@"SHT_CUDA_INFO"
	.sectionflags	@""
	.align	4


	//----- nvinfo : EIATTR_CUDA_API_VERSION
	.align		4
        /*0000*/ 	.byte	0x04, 0x37
        /*0002*/ 	.short	(.L_7 - .L_6)
.L_6:
        /*0004*/ 	.word	0x00000082


	//----- nvinfo : EIATTR_KPARAM_INFO
	.align		4
.L_7:
        /*0008*/ 	.byte	0x04, 0x17
        /*000a*/ 	.short	(.L_9 - .L_8)
.L_8:
        /*000c*/ 	.word	0x00000000
        /*0010*/ 	.short	0x0005
        /*0012*/ 	.short	0x0028
        /*0014*/ 	.byte	0x00, 0xf5, 0x21, 0x00


	//----- nvinfo : EIATTR_KPARAM_INFO
	.align		4
.L_9:
        /*0018*/ 	.byte	0x04, 0x17
        /*001a*/ 	.short	(.L_11 - .L_10)
.L_10:
        /*001c*/ 	.word	0x00000000
        /*0020*/ 	.short	0x0004
        /*0022*/ 	.short	0x0020
        /*0024*/ 	.byte	0x00, 0xf5, 0x21, 0x00


	//----- nvinfo : EIATTR_KPARAM_INFO
	.align		4
.L_11:
        /*0028*/ 	.byte	0x04, 0x17
        /*002a*/ 	.short	(.L_13 - .L_12)
.L_12:
        /*002c*/ 	.word	0x00000000
        /*0030*/ 	.short	0x0003
        /*0032*/ 	.short	0x0018
        /*0034*/ 	.byte	0x00, 0xf5, 0x21, 0x00


	//----- nvinfo : EIATTR_KPARAM_INFO
	.align		4
.L_13:
        /*0038*/ 	.byte	0x04, 0x17
        /*003a*/ 	.short	(.L_15 - .L_14)
.L_14:
        /*003c*/ 	.word	0x00000000
        /*0040*/ 	.short	0x0002
        /*0042*/ 	.short	0x0010
        /*0044*/ 	.byte	0x00, 0xf5, 0x21, 0x00


	//----- nvinfo : EIATTR_KPARAM_INFO
	.align		4
.L_15:
        /*0048*/ 	.byte	0x04, 0x17
        /*004a*/ 	.short	(.L_17 - .L_16)
.L_16:
        /*004c*/ 	.word	0x00000000
        /*0050*/ 	.short	0x0001
        /*0052*/ 	.short	0x0008
        /*0054*/ 	.byte	0x00, 0xf5, 0x21, 0x00


	//----- nvinfo : EIATTR_KPARAM_INFO
	.align		4
.L_17:
        /*0058*/ 	.byte	0x04, 0x17
        /*005a*/ 	.short	(.L_19 - .L_18)
.L_18:
        /*005c*/ 	.word	0x00000000
        /*0060*/ 	.short	0x0000
        /*0062*/ 	.short	0x0000
        /*0064*/ 	.byte	0x00, 0xf0, 0x11, 0x00


	//----- nvinfo : EIATTR_SPARSE_MMA_MASK
	.align		4
.L_19:
        /*0068*/ 	.byte	0x03, 0x50
        /*006a*/ 	.short	0x0000


	//----- nvinfo : EIATTR_MAXREG_COUNT
	.align		4
        /*006c*/ 	.byte	0x03, 0x1b
        /*006e*/ 	.short	0x00ff


	//----- nvinfo : EIATTR_MERCURY_ISA_VERSION
	.align		4
        /*0070*/ 	.byte	0x03, 0x5f
        /*0072*/ 	.short	0x0101


	//----- nvinfo : EIATTR_VRC_CTA_INIT_COUNT
	.align		4
        /*0074*/ 	.byte	0x02, 0x4a
	.zero		1
	.zero		1


	//----- nvinfo : EIATTR_EXIT_INSTR_OFFSETS
	.align		4
        /*0078*/ 	.byte	0x04, 0x1c
        /*007a*/ 	.short	(.L_21 - .L_20)


	//   ....[0]....
.L_20:
        /*007c*/ 	.word	0x00000070


	//   ....[1]....
        /*0080*/ 	.word	0x00000e50


	//----- nvinfo : EIATTR_CRS_STACK_SIZE
	.align		4
.L_21:
        /*0084*/ 	.byte	0x04, 0x1e
        /*0086*/ 	.short	(.L_23 - .L_22)
.L_22:
        /*0088*/ 	.word	0x00000000


	//----- nvinfo : EIATTR_CBANK_PARAM_SIZE
	.align		4
.L_23:
        /*008c*/ 	.byte	0x03, 0x19
        /*008e*/ 	.short	0x0030


	//----- nvinfo : EIATTR_PARAM_CBANK
	.align		4
        /*0090*/ 	.byte	0x04, 0x0a
        /*0092*/ 	.short	(.L_25 - .L_24)
	.align		4
.L_24:
        /*0094*/ 	.word	index@(.nv.constant0._Z15spmv_csr_kerneliPiS_PdS0_S0_)
        /*0098*/ 	.short	0x0380
        /*009a*/ 	.short	0x0030


	//----- nvinfo : EIATTR_SW_WAR
	.align		4
.L_25:
        /*009c*/ 	.byte	0x04, 0x36
        /*009e*/ 	.short	(.L_27 - .L_26)
.L_26:
        /*00a0*/ 	.word	0x00000008
.L_27:


//--------------------- .nv.callgraph             --------------------------
	.section	.nv.callgraph,"",@"SHT_CUDA_CALLGRAPH"
	.align	4
	.sectionentsize	8
	.align		4
        /*0000*/ 	.word	0x00000000
	.align		4
        /*0004*/ 	.word	0xffffffff
	.align		4
        /*0008*/ 	.word	0x00000000
	.align		4
        /*000c*/ 	.word	0xfffffffe
	.align		4
        /*0010*/ 	.word	0x00000000
	.align		4
        /*0014*/ 	.word	0xfffffffd
	.align		4
        /*0018*/ 	.word	0x00000000
	.align		4
        /*001c*/ 	.word	0xfffffffc


//--------------------- .text._Z15spmv_csr_kerneliPiS_PdS0_S0_ --------------------------
	.section	.text._Z15spmv_csr_kerneliPiS_PdS0_S0_,"ax",@progbits
	.align	128
        .global         _Z15spmv_csr_kerneliPiS_PdS0_S0_
        .type           _Z15spmv_csr_kerneliPiS_PdS0_S0_,@function
        .size           _Z15spmv_csr_kerneliPiS_PdS0_S0_,(.L_x_11 - _Z15spmv_csr_kerneliPiS_PdS0_S0_)
        .other          _Z15spmv_csr_kerneliPiS_PdS0_S0_,@"STO_CUDA_ENTRY STV_DEFAULT"
_Z15spmv_csr_kerneliPiS_PdS0_S0_:
.text._Z15spmv_csr_kerneliPiS_PdS0_S0_:
[----:B------:R-:W-:Y:S01]  /*0000*/  LDC R1, c[0x0][0x37c] ;  /* 0x0000df00ff017b82 */ /* 0x000fe20000000800 */
[----:B------:R-:W0:Y:S07]  /*0010*/  S2R R3, SR_TID.X ;  /* 0x0000000000037919 */ /* 0x000e2e0000002100 */
[----:B------:R-:W0:Y:S01]  /*0020*/  S2UR UR4, SR_CTAID.X ;  /* 0x00000000000479c3 */ /* 0x000e220000002500 */
[----:B------:R-:W1:Y:S07]  /*0030*/  LDCU UR5, c[0x0][0x380] ;  /* 0x00007000ff0577ac */ /* 0x000e6e0008000800 */
[----:B------:R-:W0:Y:S02]  /*0040*/  LDC R0, c[0x0][0x360] ;  /* 0x0000d800ff007b82 */ /* 0x000e240000000800 */
[----:B0-----:R-:W-:-:S05]  /*0050*/  IMAD R0, R0, UR4, R3 ;  /* 0x0000000400007c24 */ /* 0x001fca000f8e0203 */
[----:B-1----:R-:W-:-:S13]  /*0060*/  ISETP.GE.AND P0, PT, R0, UR5, PT ;  /* 0x0000000500007c0c */ /* 0x002fda000bf06270 */
[----:B------:R-:W-:Y:S05]  /*0070*/  @P0 EXIT ;  /* 0x000000000000094d */ /* 0x000fea0003800000 */
[----:B------:R-:W0:Y:S01]  /*0080*/  LDC.64 R2, c[0x0][0x388] ;  /* 0x0000e200ff027b82 */ /* 0x000e220000000a00 */
[----:B------:R-:W1:Y:S01]  /*0090*/  LDCU.64 UR4, c[0x0][0x358] ;  /* 0x00006b00ff0477ac */ /* 0x000e620008000a00 */
[----:B0-----:R-:W-:-:S05]  /*00a0*/  IMAD.WIDE R2, R0, 0x4, R2 ;  /* 0x0000000400027825 */ /* 0x001fca00078e0202 */
[----:B-1----:R-:W2:Y:S04]  /*00b0*/  LDG.E R4, desc[UR4][R2.64] ;  /* 0x0000000402047981 */ /* 0x002ea8000c1e1900 */
[----:B------:R-:W2:Y:S01]  /*00c0*/  LDG.E R5, desc[UR4][R2.64+0x4] ;  /* 0x0000040402057981 */ /* 0x000ea2000c1e1900 */
[----:B------:R-:W-:Y:S01]  /*00d0*/  BSSY.RECONVERGENT B0, `(.L_x_0) ;  /* 0x00000d4000007945 */ /* 0x000fe20003800200 */
[----:B------:R-:W-:Y:S02]  /*00e0*/  CS2R R26, SRZ ;  /* 0x00000000001a7805 */ /* 0x000fe4000001ff00 */
[----:B--2---:R-:W-:-:S13]  /*00f0*/  ISETP.GE.AND P0, PT, R4, R5, PT ;  /* 0x000000050400720c */ /* 0x004fda0003f06270 */
[----:B------:R-:W-:Y:S05]  /*0100*/  @P0 BRA `(.L_x_1) ;  /* 0x0000000c00400947 */ /* 0x000fea0003800000 */
[----:B------:R-:W-:Y:S01]  /*0110*/  MOV R2, R4 ;  /* 0x0000000400027202 */ /* 0x000fe20000000f00 */
[----:B------:R-:W-:Y:S01]  /*0120*/  BSSY.RECONVERGENT B1, `(.L_x_2) ;  /* 0x0000068000017945 */ /* 0x000fe20003800200 */
[----:B------:R-:W-:Y:S02]  /*0130*/  CS2R R26, SRZ ;  /* 0x00000000001a7805 */ /* 0x000fe4000001ff00 */
[CC--:B------:R-:W-:Y:S02]  /*0140*/  IADD3 R3, PT, PT, -R5.reuse, R2.reuse, RZ ;  /* 0x0000000205037210 */ /* 0x0c0fe40007ffe1ff */
[----:B------:R-:W-:Y:S02]  /*0150*/  IADD3 R4, PT, PT, R5, -R2, RZ ;  /* 0x8000000205047210 */ /* 0x000fe40007ffe0ff */
[----:B------:R-:W-:Y:S02]  /*0160*/  ISETP.GT.U32.AND P1, PT, R3, -0x10, PT ;  /* 0xfffffff00300780c */ /* 0x000fe40003f24070 */
[----:B------:R-:W-:-:S04]  /*0170*/  LOP3.LUT R5, R4, 0xf, RZ, 0xc0, !PT ;  /* 0x0000000f04057812 */ /* 0x000fc800078ec0ff */
[----:B------:R-:W-:-:S07]  /*0180*/  ISETP.NE.AND P0, PT, R5, RZ, PT ;  /* 0x000000ff0500720c */ /* 0x000fce0003f05270 */
[----:B------:R-:W-:Y:S06]  /*0190*/  @P1 BRA `(.L_x_3) ;  /* 0x0000000400801947 */ /* 0x000fec0003800000 */
[----:B------:R-:W0:Y:S01]  /*01a0*/  LDC.64 R6, c[0x0][0x390] ;  /* 0x0000e400ff067b82 */ /* 0x000e220000000a00 */
[----:B------:R-:W-:Y:S02]  /*01b0*/  LOP3.LUT R3, R4, 0xfffffff0, RZ, 0xc0, !PT ;  /* 0xfffffff004037812 */ /* 0x000fe400078ec0ff */
[----:B------:R-:W-:Y:S02]  /*01c0*/  CS2R R26, SRZ ;  /* 0x00000000001a7805 */ /* 0x000fe4000001ff00 */
[----:B------:R-:W-:-:S03]  /*01d0*/  IADD3 R3, PT, PT, -R3, RZ, RZ ;  /* 0x000000ff03037210 */ /* 0x000fc60007ffe1ff */
[----:B------:R-:W1:Y:S01]  /*01e0*/  LDC.64 R8, c[0x0][0x398] ;  /* 0x0000e600ff087b82 */ /* 0x000e620000000a00 */
[----:B0-----:R-:W-:-:S04]  /*01f0*/  IADD3 R6, P2, PT, R6, 0x20, RZ ;  /* 0x0000002006067810 */ /* 0x001fc80007f5e0ff */
[----:B------:R-:W-:Y:S02]  /*0200*/  IADD3.X R7, PT, PT, RZ, R7, RZ, P2, !PT ;  /* 0x00000007ff077210 */ /* 0x000fe400017fe4ff */
[----:B-1----:R-:W-:-:S04]  /*0210*/  IADD3 R8, P1, PT, R8, 0x40, RZ ;  /* 0x0000004008087810 */ /* 0x002fc80007f3e0ff */
[----:B------:R-:W-:-:S09]  /*0220*/  IADD3.X R9, PT, PT, RZ, R9, RZ, P1, !PT ;  /* 0x00000009ff097210 */ /* 0x000fd20000ffe4ff */
.L_x_4:
[C---:B------:R-:W-:Y:S01]  /*0230*/  IMAD.WIDE R28, R2.reuse, 0x4, R6 ;  /* 0x00000004021c7825 */ /* 0x040fe200078e0206 */
[----:B------:R-:W0:Y:S04]  /*0240*/  LDC.64 R12, c[0x0][0x3a0] ;  /* 0x0000e800ff0c7b82 */ /* 0x000e280000000a00 */
[----:B------:R-:W0:Y:S01]  /*0250*/  LDG.E R15, desc[UR4][R28.64+-0x20] ;  /* 0xffffe0041c0f7981 */ /* 0x000e22000c1e1900 */
[----:B------:R-:W-:-:S03]  /*0260*/  IMAD.WIDE R10, R2, 0x8, R8 ;  /* 0x00000008020a7825 */ /* 0x000fc600078e0208 */
[----:B------:R-:W2:Y:S04]  /*0270*/  LDG.E R25, desc[UR4][R28.64+-0x1c] ;  /* 0xffffe4041c197981 */ /* 0x000ea8000c1e1900 */
[----:B------:R-:W3:Y:S04]  /*0280*/  LDG.E.64 R16, desc[UR4][R10.64+-0x40] ;  /* 0xffffc0040a107981 */ /* 0x000ee8000c1e1b00 */
[----:B------:R-:W4:Y:S04]  /*0290*/  LDG.E R19, desc[UR4][R28.64+-0x18] ;  /* 0xffffe8041c137981 */ /* 0x000f28000c1e1900 */
[----:B------:R-:W5:Y:S04]  /*02a0*/  LDG.E.64 R22, desc[UR4][R10.64+-0x38] ;  /* 0xffffc8040a167981 */ /* 0x000f68000c1e1b00 */
[----:B------:R-:W5:Y:S01]  /*02b0*/  LDG.E.64 R20, desc[UR4][R10.64+-0x30] ;  /* 0xffffd0040a147981 */ /* 0x000f62000c1e1b00 */
[----:B0-----:R-:W-:-:S06]  /*02c0*/  IMAD.WIDE R14, R15, 0x8, R12 ;  /* 0x000000080f0e7825 */ /* 0x001fcc00078e020c */
[----:B------:R-:W3:Y:S01]  /*02d0*/  LDG.E.64 R14, desc[UR4][R14.64] ;  /* 0x000000040e0e7981 */ /* 0x000ee2000c1e1b00 */
[----:B--2---:R-:W-:-:S04]  /*02e0*/  IMAD.WIDE R24, R25, 0x8, R12 ;  /* 0x0000000819187825 */ /* 0x004fc800078e020c */
[----:B----4-:R-:W-:-:S06]  /*02f0*/  IMAD.WIDE R18, R19, 0x8, R12 ;  /* 0x0000000813127825 */ /* 0x010fcc00078e020c */
[----:B------:R-:W2:Y:S01]  /*0300*/  LDG.E.64 R18, desc[UR4][R18.64] ;  /* 0x0000000412127981 */ /* 0x000ea2000c1e1b00 */
[----:B---3--:R-:W-:-:S03]  /*0310*/  DFMA R26, R16, R14, R26 ;  /* 0x0000000e101a722b */ /* 0x008fc6000000001a */
[----:B------:R-:W5:Y:S04]  /*0320*/  LDG.E.64 R14, desc[UR4][R24.64] ;  /* 0x00000004180e7981 */ /* 0x000f68000c1e1b00 */
[----:B------:R-:W3:Y:S04]  /*0330*/  LDG.E R17, desc[UR4][R28.64+-0x14] ;  /* 0xffffec041c117981 */ /* 0x000ee8000c1e1900 */
[----:B------:R-:W4:Y:S01]  /*0340*/  LDG.E R25, desc[UR4][R28.64+-0xc] ;  /* 0xfffff4041c197981 */ /* 0x000f22000c1e1900 */
[----:B-----5:R-:W-:-:S03]  /*0350*/  DFMA R22, R22, R14, R26 ;  /* 0x0000000e1616722b */ /* 0x020fc6000000001a */
[----:B------:R-:W5:Y:S01]  /*0360*/  LDG.E R15, desc[UR4][R28.64+-0x10] ;  /* 0xfffff0041c0f7981 */ /* 0x000f62000c1e1900 */
[----:B---3--:R-:W-:-:S03]  /*0370*/  IMAD.WIDE R16, R17, 0x8, R12 ;  /* 0x0000000811107825 */ /* 0x008fc600078e020c */
[----:B------:R-:W3:Y:S01]  /*0380*/  LDG.E R27, desc[UR4][R28.64+-0x8] ;  /* 0xfffff8041c1b7981 */ /* 0x000ee2000c1e1900 */
[----:B--2---:R-:W-:-:S03]  /*0390*/  DFMA R18, R20, R18, R22 ;  /* 0x000000121412722b */ /* 0x004fc60000000016 */
[----:B------:R-:W2:Y:S04]  /*03a0*/  LDG.E.64 R22, desc[UR4][R10.64+-0x28] ;  /* 0xffffd8040a167981 */ /* 0x000ea8000c1e1b00 */
[----:B------:R-:W2:Y:S01]  /*03b0*/  LDG.E.64 R16, desc[UR4][R16.64] ;  /* 0x0000000410107981 */ /* 0x000ea2000c1e1b00 */
[----:B----4-:R-:W-:-:S05]  /*03c0*/  IMAD.WIDE R24, R25, 0x8, R12 ;  /* 0x0000000819187825 */ /* 0x010fca00078e020c */
[----:B------:R-:W4:Y:S04]  /*03d0*/  LDG.E.64 R20, desc[UR4][R24.64] ;  /* 0x0000000418147981 */ /* 0x000f28000c1e1b00 */
[----:B------:R-:W4:Y:S01]  /*03e0*/  LDG.E R25, desc[UR4][R28.64+0x4] ;  /* 0x000004041c197981 */ /* 0x000f22000c1e1900 */
[----:B-----5:R-:W-:-:S06]  /*03f0*/  IMAD.WIDE R14, R15, 0x8, R12 ;  /* 0x000000080f0e7825 */ /* 0x020fcc00078e020c */
[----:B------:R-:W5:Y:S01]  /*0400*/  LDG.E.64 R14, desc[UR4][R14.64] ;  /* 0x000000040e0e7981 */ /* 0x000f62000c1e1b00 */
[----:B--2---:R-:W-:-:S03]  /*0410*/  DFMA R22, R22, R16, R18 ;  /* 0x000000101616722b */ /* 0x004fc60000000012 */
[----:B------:R-:W5:Y:S04]  /*0420*/  LDG.E.64 R18, desc[UR4][R10.64+-0x20] ;  /* 0xffffe0040a127981 */ /* 0x000f68000c1e1b00 */
[----:B------:R-:W4:Y:S01]  /*0430*/  LDG.E.64 R16, desc[UR4][R10.64+-0x18] ;  /* 0xffffe8040a107981 */ /* 0x000f22000c1e1b00 */
[----:B---3--:R-:W-:Y:S01]  /*0440*/  IMAD.WIDE R26, R27, 0x8, R12 ;  /* 0x000000081b1a7825 */ /* 0x008fe200078e020c */
[----:B-----5:R-:W-:Y:S02]  /*0450*/  DFMA R18, R18, R14, R22 ;  /* 0x0000000e1212722b */ /* 0x020fe40000000016 */
[----:B------:R-:W2:Y:S04]  /*0460*/  LDG.E R15, desc[UR4][R28.64+-0x4] ;  /* 0xfffffc041c0f7981 */ /* 0x000ea8000c1e1900 */
[----:B------:R-:W3:Y:S02]  /*0470*/  LDG.E.64 R22, desc[UR4][R10.64+-0x10] ;  /* 0xfffff0040a167981 */ /* 0x000ee4000c1e1b00 */
[----:B----4-:R-:W-:-:S02]  /*0480*/  DFMA R20, R16, R20, R18 ;  /* 0x000000141014722b */ /* 0x010fc40000000012 */
[----:B------:R-:W3:Y:S04]  /*0490*/  LDG.E.64 R16, desc[UR4][R26.64] ;  /* 0x000000041a107981 */ /* 0x000ee8000c1e1b00 */
[----:B------:R-:W4:Y:S04]  /*04a0*/  LDG.E R19, desc[UR4][R28.64] ;  /* 0x000000041c137981 */ /* 0x000f28000c1e1900 */
[----:B------:R-:W5:Y:S01]  /*04b0*/  LDG.E R27, desc[UR4][R28.64+0x8] ;  /* 0x000008041c1b7981 */ /* 0x000f62000c1e1900 */
[----:B--2---:R-:W-:Y:S01]  /*04c0*/  IMAD.WIDE R14, R15, 0x8, R12 ;  /* 0x000000080f0e7825 */ /* 0x004fe200078e020c */
[----:B---3--:R-:W-:-:S02]  /*04d0*/  DFMA R22, R22, R16, R20 ;  /* 0x000000101616722b */ /* 0x008fc40000000014 */
[----:B------:R-:W2:Y:S04]  /*04e0*/  LDG.E.64 R20, desc[UR4][R10.64+-0x8] ;  /* 0xfffff8040a147981 */ /* 0x000ea8000c1e1b00 */
[----:B------:R-:W2:Y:S01]  /*04f0*/  LDG.E.64 R16, desc[UR4][R14.64] ;  /* 0x000000040e107981 */ /* 0x000ea2000c1e1b00 */
[----:B----4-:R-:W-:-:S06]  /*0500*/  IMAD.WIDE R18, R19, 0x8, R12 ;  /* 0x0000000813127825 */ /* 0x010fcc00078e020c */
[----:B------:R-:W3:Y:S04]  /*0510*/  LDG.E.64 R18, desc[UR4][R18.64] ;  /* 0x0000000412127981 */ /* 0x000ee8000c1e1b00 */
[----:B------:R-:W3:Y:S01]  /*0520*/  LDG.E.64 R14, desc[UR4][R10.64] ;  /* 0x000000040a0e7981 */ /* 0x000ee2000c1e1b00 */
[----:B--2---:R-:W-:Y:S01]  /*0530*/  DFMA R20, R20, R16, R22 ;  /* 0x000000101414722b */ /* 0x004fe20000000016 */
[--C-:B------:R-:W-:Y:S02]  /*0540*/  IMAD.WIDE R16, R25, 0x8, R12.reuse ;  /* 0x0000000819107825 */ /* 0x100fe400078e020c */
[----:B------:R-:W2:Y:S02]  /*0550*/  LDG.E.64 R22, desc[UR4][R10.64+0x18] ;  /* 0x000018040a167981 */ /* 0x000ea4000c1e1b00 */
[----:B-----5:R-:W-:-:S02]  /*0560*/  IMAD.WIDE R26, R27, 0x8, R12 ;  /* 0x000000081b1a7825 */ /* 0x020fc400078e020c */
[----:B------:R-:W4:Y:S01]  /*0570*/  LDG.E R25, desc[UR4][R28.64+0x10] ;  /* 0x000010041c197981 */ /* 0x000f22000c1e1900 */
[----:B---3--:R-:W-:-:S03]  /*0580*/  DFMA R18, R14, R18, R20 ;  /* 0x000000120e12722b */ /* 0x008fc60000000014 */
[----:B------:R-:W3:Y:S04]  /*0590*/  LDG.E.64 R16, desc[UR4][R16.64] ;  /* 0x0000000410107981 */ /* 0x000ee8000c1e1b00 */
[----:B------:R-:W3:Y:S04]  /*05a0*/  LDG.E.64 R20, desc[UR4][R10.64+0x8] ;  /* 0x000008040a147981 */ /* 0x000ee8000c1e1b00 */
[----:B------:R-:W5:Y:S01]  /*05b0*/  LDG.E R15, desc[UR4][R28.64+0xc] ;  /* 0x00000c041c0f7981 */ /* 0x000f62000c1e1900 */
[----:B---3--:R-:W-:-:S03]  /*05c0*/  DFMA R20, R20, R16, R18 ;  /* 0x000000101414722b */ /* 0x008fc60000000012 */
[----:B------:R-:W3:Y:S01]  /*05d0*/  LDG.E.64 R18, desc[UR4][R10.64+0x10] ;  /* 0x000010040a127981 */ /* 0x000ee2000c1e1b00 */
[----:B-----5:R-:W-:-:S03]  /*05e0*/  IMAD.WIDE R14, R15, 0x8, R12 ;  /* 0x000000080f0e7825 */ /* 0x020fc600078e020c */
[----:B------:R-:W3:Y:S04]  /*05f0*/  LDG.E.64 R16, desc[UR4][R26.64] ;  /* 0x000000041a107981 */ /* 0x000ee8000c1e1b00 */
[----:B------:R-:W2:Y:S04]  /*0600*/  LDG.E.64 R14, desc[UR4][R14.64] ;  /* 0x000000040e0e7981 */ /* 0x000ea8000c1e1b00 */
[----:B------:R-:W5:Y:S01]  /*0610*/  LDG.E R27, desc[UR4][R28.64+0x18] ;  /* 0x000018041c1b7981 */ /* 0x000f62000c1e1900 */
[----:B---3--:R-:W-:-:S03]  /*0620*/  DFMA R18, R18, R16, R20 ;  /* 0x000000101212722b */ /* 0x008fc60000000014 */
[----:B------:R-:W3:Y:S01]  /*0630*/  LDG.E R21, desc[UR4][R28.64+0x14] ;  /* 0x000014041c157981 */ /* 0x000ee2000c1e1900 */
[----:B----4-:R-:W-:-:S03]  /*0640*/  IMAD.WIDE R16, R25, 0x8, R12 ;  /* 0x0000000819107825 */ /* 0x010fc600078e020c */
[----:B------:R-:W4:Y:S01]  /*0650*/  LDG.E R25, desc[UR4][R28.64+0x1c] ;  /* 0x00001c041c197981 */ /* 0x000f22000c1e1900 */
[----:B--2---:R-:W-:-:S03]  /*0660*/  DFMA R22, R22, R14, R18 ;  /* 0x0000000e1616722b */ /* 0x004fc60000000012 */
[----:B------:R-:W2:Y:S04]  /*0670*/  LDG.E.64 R14, desc[UR4][R10.64+0x20] ;  /* 0x000020040a0e7981 */ /* 0x000ea8000c1e1b00 */
[----:B------:R-:W2:Y:S04]  /*0680*/  LDG.E.64 R16, desc[UR4][R16.64] ;  /* 0x0000000410107981 */ /* 0x000ea8000c1e1b00 */
[----:B------:R-:W4:Y:S01]  /*0690*/  LDG.E.64 R18, desc[UR4][R10.64+0x28] ;  /* 0x000028040a127981 */ /* 0x000f22000c1e1b00 */
[----:B---3--:R-:W-:-:S06]  /*06a0*/  IMAD.WIDE R20, R21, 0x8, R12 ;  /* 0x0000000815147825 */ /* 0x008fcc00078e020c */
[----:B------:R-:W3:Y:S01]  /*06b0*/  LDG.E.64 R20, desc[UR4][R20.64] ;  /* 0x0000000414147981 */ /* 0x000ee2000c1e1b00 */
[----:B--2---:R-:W-:Y:S01]  /*06c0*/  DFMA R14, R14, R16, R22 ;  /* 0x000000100e0e722b */ /* 0x004fe20000000016 */
[--C-:B-----5:R-:W-:Y:S02]  /*06d0*/  IMAD.WIDE R22, R27, 0x8, R12.reuse ;  /* 0x000000081b167825 */ /* 0x120fe400078e020c */
[----:B------:R-:W2:Y:S02]  /*06e0*/  LDG.E.64 R16, desc[UR4][R10.64+0x30] ;  /* 0x000030040a107981 */ /* 0x000ea4000c1e1b00 */
[----:B----4-:R-:W-:Y:S02]  /*06f0*/  IMAD.WIDE R12, R25, 0x8, R12 ;  /* 0x00000008190c7825 */ /* 0x010fe400078e020c */
[----:B------:R-:W4:Y:S04]  /*0700*/  LDG.E.64 R26, desc[UR4][R10.64+0x38] ;  /* 0x000038040a1a7981 */ /* 0x000f28000c1e1b00 */
[----:B------:R-:W2:Y:S04]  /*0710*/  LDG.E.64 R22, desc[UR4][R22.64] ;  /* 0x0000000416167981 */ /* 0x000ea8000c1e1b00 */
[----:B------:R-:W4:Y:S01]  /*0720*/  LDG.E.64 R12, desc[UR4][R12.64] ;  /* 0x000000040c0c7981 */ /* 0x000f22000c1e1b00 */
[----:B------:R-:W-:-:S04]  /*0730*/  IADD3 R3, PT, PT, R3, 0x10, RZ ;  /* 0x0000001003037810 */ /* 0x000fc80007ffe0ff */
[----:B------:R-:W-:Y:S02]  /*0740*/  ISETP.NE.AND P1, PT, R3, RZ, PT ;  /* 0x000000ff0300720c */ /* 0x000fe40003f25270 */
[----:B------:R-:W-:Y:S01]  /*0750*/  IADD3 R2, PT, PT, R2, 0x10, RZ ;  /* 0x0000001002027810 */ /* 0x000fe20007ffe0ff */
[----:B---3--:R-:W-:-:S08]  /*0760*/  DFMA R14, R18, R20, R14 ;  /* 0x00000014120e722b */ /* 0x008fd0000000000e */
[----:B--2---:R-:W-:-:S08]  /*0770*/  DFMA R14, R16, R22, R14 ;  /* 0x00000016100e722b */ /* 0x004fd0000000000e */
[----:B----4-:R-:W-:Y:S01]  /*0780*/  DFMA R26, R26, R12, R14 ;  /* 0x0000000c1a1a722b */ /* 0x010fe2000000000e */
[----:B------:R-:W-:Y:S10]  /*0790*/  @P1 BRA `(.L_x_4) ;  /* 0xfffffff800a41947 */ /* 0x000ff4000383ffff */
.L_x_3:
[----:B------:R-:W-:Y:S05]  /*07a0*/  BSYNC.RECONVERGENT B1 ;  /* 0x0000000000017941 */ /* 0x000fea0003800200 */
.L_x_2:
[----:B------:R-:W-:Y:S05]  /*07b0*/  @!P0 BRA `(.L_x_1) ;  /* 0x0000000400948947 */ /* 0x000fea0003800000 */
[----:B------:R-:W-:Y:S01]  /*07c0*/  ISETP.GE.U32.AND P0, PT, R5, 0x8, PT ;  /* 0x000000080500780c */ /* 0x000fe20003f06070 */
[----:B------:R-:W-:Y:S01]  /*07d0*/  BSSY.RECONVERGENT B1, `(.L_x_5) ;  /* 0x0000032000017945 */ /* 0x000fe20003800200 */
[----:B------:R-:W-:-:S04]  /*07e0*/  LOP3.LUT R3, R4, 0x7, RZ, 0xc0, !PT ;  /* 0x0000000704037812 */ /* 0x000fc800078ec0ff */
[----:B------:R-:W-:-:S07]  /*07f0*/  ISETP.NE.AND P1, PT, R3, RZ, PT ;  /* 0x000000ff0300720c */ /* 0x000fce0003f25270 */
[----:B------:R-:W-:Y:S06]  /*0800*/  @!P0 BRA `(.L_x_6) ;  /* 0x0000000000b88947 */ /* 0x000fec0003800000 */
[----:B------:R-:W0:Y:S08]  /*0810*/  LDC.64 R28, c[0x0][0x390] ;  /* 0x0000e400ff1c7b82 */ /* 0x000e300000000a00 */
[----:B------:R-:W1:Y:S08]  /*0820*/  LDC.64 R6, c[0x0][0x398] ;  /* 0x0000e600ff067b82 */ /* 0x000e700000000a00 */
[----:B------:R-:W2:Y:S01]  /*0830*/  LDC.64 R8, c[0x0][0x3a0] ;  /* 0x0000e800ff087b82 */ /* 0x000ea20000000a00 */
[----:B0-----:R-:W-:-:S05]  /*0840*/  IMAD.WIDE R28, R2, 0x4, R28 ;  /* 0x00000004021c7825 */ /* 0x001fca00078e021c */
[----:B------:R-:W2:Y:S04]  /*0850*/  LDG.E R25, desc[UR4][R28.64] ;  /* 0x000000041c197981 */ /* 0x000ea8000c1e1900 */
[----:B------:R-:W3:Y:S01]  /*0860*/  LDG.E R23, desc[UR4][R28.64+0x4] ;  /* 0x000004041c177981 */ /* 0x000ee2000c1e1900 */
[----:B-1----:R-:W-:-:S03]  /*0870*/  IMAD.WIDE R6, R2, 0x8, R6 ;  /* 0x0000000802067825 */ /* 0x002fc600078e0206 */
[----:B------:R-:W4:Y:S04]  /*0880*/  LDG.E R21, desc[UR4][R28.64+0x8] ;  /* 0x000008041c157981 */ /* 0x000f28000c1e1900 */
[----:B------:R-:W5:Y:S04]  /*0890*/  LDG.E.64 R16, desc[UR4][R6.64] ;  /* 0x0000000406107981 */ /* 0x000f68000c1e1b00 */
[----:B------:R-:W5:Y:S04]  /*08a0*/  LDG.E R11, desc[UR4][R28.64+0xc] ;  /* 0x00000c041c0b7981 */ /* 0x000f68000c1e1900 */
[----:B------:R-:W5:Y:S04]  /*08b0*/  LDG.E.64 R12, desc[UR4][R6.64+0x8] ;  /* 0x00000804060c7981 */ /* 0x000f68000c1e1b00 */
[----:B------:R-:W5:Y:S04]  /*08c0*/  LDG.E R15, desc[UR4][R28.64+0x10] ;  /* 0x000010041c0f7981 */ /* 0x000f68000c1e1900 */
[----:B------:R-:W5:Y:S01]  /*08d0*/  LDG.E R5, desc[UR4][R28.64+0x1c] ;  /* 0x00001c041c057981 */ /* 0x000f62000c1e1900 */
[----:B--2---:R-:W-:-:S05]  /*08e0*/  IMAD.WIDE R24, R25, 0x8, R8 ;  /* 0x0000000819187825 */ /* 0x004fca00078e0208 */
[----:B------:R-:W2:Y:S01]  /*08f0*/  LDG.E.64 R18, desc[UR4][R24.64] ;  /* 0x0000000418127981 */ /* 0x000ea2000c1e1b00 */
[----:B---3--:R-:W-:-:S06]  /*0900*/  IMAD.WIDE R22, R23, 0x8, R8 ;  /* 0x0000000817167825 */ /* 0x008fcc00078e0208 */
[----:B------:R-:W3:Y:S01]  /*0910*/  LDG.E.64 R22, desc[UR4][R22.64] ;  /* 0x0000000416167981 */ /* 0x000ee2000c1e1b00 */
[----:B----4-:R-:W-:-:S03]  /*0920*/  IMAD.WIDE R20, R21, 0x8, R8 ;  /* 0x0000000815147825 */ /* 0x010fc600078e0208 */
[----:B------:R-:W4:Y:S04]  /*0930*/  LDG.E R25, desc[UR4][R28.64+0x18] ;  /* 0x000018041c197981 */ /* 0x000f28000c1e1900 */
[----:B------:R-:W4:Y:S01]  /*0940*/  LDG.E.64 R20, desc[UR4][R20.64] ;  /* 0x0000000414147981 */ /* 0x000f22000c1e1b00 */
[----:B-----5:R-:W-:-:S06]  /*0950*/  IMAD.WIDE R10, R11, 0x8, R8 ;  /* 0x000000080b0a7825 */ /* 0x020fcc00078e0208 */
[----:B------:R-:W5:Y:S01]  /*0960*/  LDG.E.64 R10, desc[UR4][R10.64] ;  /* 0x000000040a0a7981 */ /* 0x000f62000c1e1b00 */
[----:B--2---:R-:W-:-:S03]  /*0970*/  DFMA R16, R16, R18, R26 ;  /* 0x000000121010722b */ /* 0x004fc6000000001a */
[----:B------:R-:W2:Y:S04]  /*0980*/  LDG.E.64 R18, desc[UR4][R6.64+0x10] ;  /* 0x0000100406127981 */ /* 0x000ea8000c1e1b00 */
[----:B------:R-:W5:Y:S01]  /*0990*/  LDG.E R27, desc[UR4][R28.64+0x14] ;  /* 0x000014041c1b7981 */ /* 0x000f62000c1e1900 */
[----:B---3--:R-:W-:-:S03]  /*09a0*/  DFMA R22, R12, R22, R16 ;  /* 0x000000160c16722b */ /* 0x008fc60000000010 */
[----:B------:R-:W3:Y:S01]  /*09b0*/  LDG.E.64 R12, desc[UR4][R6.64+0x18] ;  /* 0x00001804060c7981 */ /* 0x000ee2000c1e1b00 */
[----:B------:R-:W-:-:S03]  /*09c0*/  IMAD.WIDE R14, R15, 0x8, R8 ;  /* 0x000000080f0e7825 */ /* 0x000fc600078e0208 */
[----:B------:R-:W3:Y:S04]  /*09d0*/  LDG.E.64 R16, desc[UR4][R6.64+0x20] ;  /* 0x0000200406107981 */ /* 0x000ee8000c1e1b00 */
[----:B------:R-:W3:Y:S01]  /*09e0*/  LDG.E.64 R14, desc[UR4][R14.64] ;  /* 0x000000040e0e7981 */ /* 0x000ee2000c1e1b00 */
[----:B----4-:R-:W-:-:S06]  /*09f0*/  IMAD.WIDE R24, R25, 0x8, R8 ;  /* 0x0000000819187825 */ /* 0x010fcc00078e0208 */
[----:B------:R-:W4:Y:S01]  /*0a00*/  LDG.E.64 R24, desc[UR4][R24.64] ;  /* 0x0000000418187981 */ /* 0x000f22000c1e1b00 */
[----:B--2---:R-:W-:-:S03]  /*0a10*/  DFMA R18, R18, R20, R22 ;  /* 0x000000141212722b */ /* 0x004fc60000000016 */
[----:B------:R-:W2:Y:S01]  /*0a20*/  LDG.E.64 R20, desc[UR4][R6.64+0x28] ;  /* 0x0000280406147981 */ /* 0x000ea2000c1e1b00 */
[----:B-----5:R-:W-:-:S03]  /*0a30*/  IMAD.WIDE R22, R27, 0x8, R8 ;  /* 0x000000081b167825 */ /* 0x020fc600078e0208 */
[----:B------:R-:W5:Y:S04]  /*0a40*/  LDG.E.64 R26, desc[UR4][R6.64+0x38] ;  /* 0x00003804061a7981 */ /* 0x000f68000c1e1b00 */
[----:B------:R-:W2:Y:S01]  /*0a50*/  LDG.E.64 R22, desc[UR4][R22.64] ;  /* 0x0000000416167981 */ /* 0x000ea2000c1e1b00 */
[----:B---3--:R-:W-:Y:S01]  /*0a60*/  DFMA R12, R12, R10, R18 ;  /* 0x0000000a0c0c722b */ /* 0x008fe20000000012 */
[----:B------:R-:W-:Y:S02]  /*0a70*/  IMAD.WIDE R8, R5, 0x8, R8 ;  /* 0x0000000805087825 */ /* 0x000fe400078e0208 */
[----:B------:R-:W4:Y:S04]  /*0a80*/  LDG.E.64 R10, desc[UR4][R6.64+0x30] ;  /* 0x00003004060a7981 */ /* 0x000f28000c1e1b00 */
[----:B------:R-:W5:Y:S01]  /*0a90*/  LDG.E.64 R8, desc[UR4][R8.64] ;  /* 0x0000000408087981 */ /* 0x000f62000c1e1b00 */
[----:B------:R-:W-:Y:S01]  /*0aa0*/  DFMA R12, R16, R14, R12 ;  /* 0x0000000e100c722b */ /* 0x000fe2000000000c */
[----:B------:R-:W-:-:S07]  /*0ab0*/  IADD3 R2, PT, PT, R2, 0x8, RZ ;  /* 0x0000000802027810 */ /* 0x000fce0007ffe0ff */
[----:B--2---:R-:W-:-:S08]  /*0ac0*/  DFMA R12, R20, R22, R12 ;  /* 0x00000016140c722b */ /* 0x004fd0000000000c */
[----:B----4-:R-:W-:-:S08]  /*0ad0*/  DFMA R10, R10, R24, R12 ;  /* 0x000000180a0a722b */ /* 0x010fd0000000000c */
[----:B-----5:R-:W-:-:S11]  /*0ae0*/  DFMA R26, R26, R8, R10 ;  /* 0x000000081a1a722b */ /* 0x020fd6000000000a */
.L_x_6:
[----:B------:R-:W-:Y:S05]  /*0af0*/  BSYNC.RECONVERGENT B1 ;  /* 0x0000000000017941 */ /* 0x000fea0003800200 */
.L_x_5:
        /* <DEDUP_REMOVED lines=10> */
[----:B------:R-:W1:Y:S04]  /*0ba0*/  LDG.E R15, desc[UR4][R4.64] ;  /* 0x00000004040f7981 */ /* 0x000e68000c1e1900 */
[----:B------:R-:W3:Y:S04]  /*0bb0*/  LDG.E R11, desc[UR4][R4.64+0x4] ;  /* 0x00000404040b7981 */ /* 0x000ee8000c1e1900 */
[----:B------:R-:W4:Y:S04]  /*0bc0*/  LDG.E R7, desc[UR4][R4.64+0x8] ;  /* 0x0000080404077981 */ /* 0x000f28000c1e1900 */
[----:B------:R-:W5:Y:S01]  /*0bd0*/  LDG.E R3, desc[UR4][R4.64+0xc] ;  /* 0x00000c0404037981 */ /* 0x000f62000c1e1900 */
[----:B--2---:R-:W-:-:S05]  /*0be0*/  IMAD.WIDE R20, R2, 0x8, R20 ;  /* 0x0000000802147825 */ /* 0x004fca00078e0214 */
[----:B------:R-:W2:Y:S04]  /*0bf0*/  LDG.E.64 R12, desc[UR4][R20.64] ;  /* 0x00000004140c7981 */ /* 0x000ea8000c1e1b00 */
[----:B------:R-:W2:Y:S04]  /*0c00*/  LDG.E.64 R8, desc[UR4][R20.64+0x8] ;  /* 0x0000080414087981 */ /* 0x000ea8000c1e1b00 */
[----:B------:R-:W2:Y:S01]  /*0c10*/  LDG.E.64 R4, desc[UR4][R20.64+0x10] ;  /* 0x0000100414047981 */ /* 0x000ea2000c1e1b00 */
[----:B-1----:R-:W-:-:S04]  /*0c20*/  IMAD.WIDE R14, R15, 0x8, R18 ;  /* 0x000000080f0e7825 */ /* 0x002fc800078e0212 */
[--C-:B---3--:R-:W-:Y:S02]  /*0c30*/  IMAD.WIDE R10, R11, 0x8, R18.reuse ;  /* 0x000000080b0a7825 */ /* 0x108fe400078e0212 */
[----:B------:R-:W2:Y:S02]  /*0c40*/  LDG.E.64 R14, desc[UR4][R14.64] ;  /* 0x000000040e0e7981 */ /* 0x000ea4000c1e1b00 */
[--C-:B----4-:R-:W-:Y:S02]  /*0c50*/  IMAD.WIDE R6, R7, 0x8, R18.reuse ;  /* 0x0000000807067825 */ /* 0x110fe400078e0212 */
[----:B------:R-:W3:Y:S02]  /*0c60*/  LDG.E.64 R10, desc[UR4][R10.64] ;  /* 0x000000040a0a7981 */ /* 0x000ee4000c1e1b00 */
[----:B-----5:R-:W-:Y:S02]  /*0c70*/  IMAD.WIDE R22, R3, 0x8, R18 ;  /* 0x0000000803167825 */ /* 0x020fe400078e0212 */
[----:B------:R-:W4:Y:S04]  /*0c80*/  LDG.E.64 R6, desc[UR4][R6.64] ;  /* 0x0000000406067981 */ /* 0x000f28000c1e1b00 */
[----:B------:R-:W5:Y:S04]  /*0c90*/  LDG.E.64 R18, desc[UR4][R20.64+0x18] ;  /* 0x0000180414127981 */ /* 0x000f68000c1e1b00 */
[----:B------:R-:W5:Y:S01]  /*0ca0*/  LDG.E.64 R22, desc[UR4][R22.64] ;  /* 0x0000000416167981 */ /* 0x000f62000c1e1b00 */
[----:B------:R-:W-:Y:S01]  /*0cb0*/  IADD3 R2, PT, PT, R2, 0x4, RZ ;  /* 0x0000000402027810 */ /* 0x000fe20007ffe0ff */
[----:B--2---:R-:W-:-:S08]  /*0cc0*/  DFMA R12, R12, R14, R26 ;  /* 0x0000000e0c0c722b */ /* 0x004fd0000000001a */
[----:B---3--:R-:W-:-:S08]  /*0cd0*/  DFMA R8, R8, R10, R12 ;  /* 0x0000000a0808722b */ /* 0x008fd0000000000c */
[----:B----4-:R-:W-:-:S08]  /*0ce0*/  DFMA R4, R4, R6, R8 ;  /* 0x000000060404722b */ /* 0x010fd00000000008 */
[----:B-----5:R-:W-:-:S11]  /*0cf0*/  DFMA R26, R18, R22, R4 ;  /* 0x00000016121a722b */ /* 0x020fd60000000004 */
.L_x_8:
[----:B------:R-:W-:Y:S05]  /*0d00*/  BSYNC.RECONVERGENT B1 ;  /* 0x0000000000017941 */ /* 0x000fea0003800200 */
.L_x_7:
[----:B------:R-:W-:Y:S05]  /*0d10*/  @!P1 BRA `(.L_x_1) ;  /* 0x00000000003c9947 */ /* 0x000fea0003800000 */
[----:B------:R-:W0:Y:S01]  /*0d20*/  LDC.64 R14, c[0x0][0x3a0] ;  /* 0x0000e800ff0e7b82 */ /* 0x000e220000000a00 */
[----:B------:R-:W-:-:S07]  /*0d30*/  IADD3 R16, PT, PT, -R16, RZ, RZ ;  /* 0x000000ff10107210 */ /* 0x000fce0007ffe1ff */
[----:B------:R-:W1:Y:S08]  /*0d40*/  LDC.64 R10, c[0x0][0x390] ;  /* 0x0000e400ff0a7b82 */ /* 0x000e700000000a00 */
[----:B------:R-:W2:Y:S02]  /*0d50*/  LDC.64 R12, c[0x0][0x398] ;  /* 0x0000e600ff0c7b82 */ /* 0x000ea40000000a00 */
.L_x_9:
[----:B-1----:R-:W-:-:S06]  /*0d60*/  IMAD.WIDE R4, R2, 0x4, R10 ;  /* 0x0000000402047825 */ /* 0x002fcc00078e020a */
[----:B------:R-:W0:Y:S01]  /*0d70*/  LDG.E R5, desc[UR4][R4.64] ;  /* 0x0000000404057981 */ /* 0x000e22000c1e1900 */
[----:B--2---:R-:W-:-:S06]  /*0d80*/  IMAD.WIDE R6, R2, 0x8, R12 ;  /* 0x0000000802067825 */ /* 0x004fcc00078e020c */
[----:B------:R-:W2:Y:S01]  /*0d90*/  LDG.E.64 R6, desc[UR4][R6.64] ;  /* 0x0000000406067981 */ /* 0x000ea2000c1e1b00 */
[----:B------:R-:W-:Y:S01]  /*0da0*/  IADD3 R16, PT, PT, R16, 0x1, RZ ;  /* 0x0000000110107810 */ /* 0x000fe20007ffe0ff */
[----:B0-----:R-:W-:-:S06]  /*0db0*/  IMAD.WIDE R8, R5, 0x8, R14 ;  /* 0x0000000805087825 */ /* 0x001fcc00078e020e */
[----:B------:R-:W2:Y:S01]  /*0dc0*/  LDG.E.64 R8, desc[UR4][R8.64] ;  /* 0x0000000408087981 */ /* 0x000ea2000c1e1b00 */
[----:B------:R-:W-:Y:S02]  /*0dd0*/  ISETP.NE.AND P0, PT, R16, RZ, PT ;  /* 0x000000ff1000720c */ /* 0x000fe40003f05270 */
[----:B------:R-:W-:Y:S01]  /*0de0*/  IADD3 R2, PT, PT, R2, 0x1, RZ ;  /* 0x0000000102027810 */ /* 0x000fe20007ffe0ff */
[----:B--2---:R-:W-:-:S10]  /*0df0*/  DFMA R26, R6, R8, R26 ;  /* 0x00000008061a722b */ /* 0x004fd4000000001a */
[----:B------:R-:W-:Y:S05]  /*0e00*/  @P0 BRA `(.L_x_9) ;  /* 0xfffffffc00d40947 */ /* 0x000fea000383ffff */
.L_x_1:
[----:B------:R-:W-:Y:S05]  /*0e10*/  BSYNC.RECONVERGENT B0 ;  /* 0x0000000000007941 */ /* 0x000fea0003800200 */
.L_x_0:
[----:B------:R-:W0:Y:S02]  /*0e20*/  LDC.64 R2, c[0x0][0x3a8] ;  /* 0x0000ea00ff027b82 */ /* 0x000e240000000a00 */
[----:B0-----:R-:W-:-:S05]  /*0e30*/  IMAD.WIDE R2, R0, 0x8, R2 ;  /* 0x0000000800027825 */ /* 0x001fca00078e0202 */
[----:B------:R-:W-:Y:S01]  /*0e40*/  STG.E.64 desc[UR4][R2.64], R26 ;  /* 0x0000001a02007986 */ /* 0x000fe2000c101b04 */
[----:B------:R-:W-:Y:S05]  /*0e50*/  EXIT ;  /* 0x000000000000794d */ /* 0x000fea0003800000 */
.L_x_10:
[----:B------:R-:W-:-:S00]  /*0e60*/  BRA `(.L_x_10) ;  /* 0xfffffffc00fc7947 */ /* 0x000fc0000383ffff */
[----:B------:R-:W-:-:S00]  /*0e70*/  NOP ;  /* 0x0000000000007918 */ /* 0x000fc00000000000 */
        /* <DEDUP_REMOVED lines=8> */
.L_x_11:


//--------------------- .nv.shared.reserved.0     --------------------------
	.section	.nv.shared.reserved.0,"aw",@nobits
	.weak		__nv_reservedSMEM_offset_0_alias
	.size		__nv_reservedSMEM_offset_0_alias, 0, 64
	.other		__nv_reservedSMEM_offset_0_alias,@"STO_CUDA_RESERVED_SHARED STV_DEFAULT"
__nv_reservedSMEM_offset_0_alias:
	.zero		0
	.zero		64


//--------------------- .nv.constant0._Z15spmv_csr_kerneliPiS_PdS0_S0_ --------------------------
	.section	.nv.constant0._Z15spmv_csr_kerneliPiS_PdS0_S0_,"a",@progbits
	.sectionflags	@""
	.align	4
.nv.constant0._Z15spmv_csr_kerneliPiS_PdS0_S0_:
	.zero		944


//--------------------- SYMBOLS --------------------------

	.type		.nv.reservedSmem.offset0,@object
	.size		.nv.reservedSmem.offset0,0x4
